//
// Generated by NVIDIA NVVM Compiler
//
// Compiler Build ID: CL-36424714
// Cuda compilation tools, release 13.0, V13.0.88
// Based on NVVM 20.0.0
//

.version 9.0
.target sm_100
.address_size 64

	// .globl	_Z17convolutionRowGPUPfS_S_iii

.visible .entry _Z17convolutionRowGPUPfS_S_iii(
	.param .u64 .ptr .align 1 _Z17convolutionRowGPUPfS_S_iii_param_0,
	.param .u64 .ptr .align 1 _Z17convolutionRowGPUPfS_S_iii_param_1,
	.param .u64 .ptr .align 1 _Z17convolutionRowGPUPfS_S_iii_param_2,
	.param .u32 _Z17convolutionRowGPUPfS_S_iii_param_3,
	.param .u32 _Z17convolutionRowGPUPfS_S_iii_param_4,
	.param .u32 _Z17convolutionRowGPUPfS_S_iii_param_5
)
{
	.reg .pred 	%p<7>;
	.reg .b16 	%rs<3>;
	.reg .b32 	%r<67>;
	.reg .b32 	%f<103>;
	.reg .b64 	%rd<27>;

	ld.param.u64 	%rd4, [_Z17convolutionRowGPUPfS_S_iii_param_0];
	ld.param.u64 	%rd5, [_Z17convolutionRowGPUPfS_S_iii_param_1];
	ld.param.u64 	%rd6, [_Z17convolutionRowGPUPfS_S_iii_param_2];
	ld.param.u32 	%r33, [_Z17convolutionRowGPUPfS_S_iii_param_3];
	ld.param.u32 	%r34, [_Z17convolutionRowGPUPfS_S_iii_param_5];
	cvta.to.global.u64 	%rd1, %rd6;
	cvta.to.global.u64 	%rd2, %rd5;
	mov.u32 	%r35, %ctaid.y;
	mov.u32 	%r36, %ntid.y;
	mov.u32 	%r37, %tid.y;
	mad.lo.s32 	%r38, %r35, %r36, %r37;
	add.s32 	%r1, %r38, %r34;
	mov.u32 	%r39, %ctaid.x;
	mov.u32 	%r40, %ntid.x;
	mul.lo.s32 	%r2, %r39, %r40;
	mov.u32 	%r3, %tid.x;
	add.s32 	%r4, %r2, %r3;
	add.s32 	%r5, %r4, %r34;
	setp.lt.s32 	%p1, %r34, 0;
	mov.f32 	%f98, 0f00000000;
	@%p1 bra 	$L__BB0_10;
	neg.s32 	%r61, %r34;
	shl.b32 	%r7, %r34, 1;
	add.s32 	%r41, %r7, %r33;
	mul.lo.s32 	%r8, %r41, %r1;
	add.s32 	%r9, %r8, %r5;
	setp.lt.u32 	%p2, %r34, 8;
	mov.f32 	%f98, 0f00000000;
	@%p2 bra 	$L__BB0_4;
	add.s32 	%r42, %r7, 1;
	and.b32  	%r43, %r42, 2147483632;
	neg.s32 	%r59, %r43;
	add.s32 	%r57, %r4, %r8;
	mov.f32 	%f98, 0f00000000;
	mov.u32 	%r58, %r7;
$L__BB0_3:
	.pragma "nounroll";
	mul.wide.s32 	%rd7, %r57, 4;
	add.s64 	%rd8, %rd2, %rd7;
	ld.global.f32 	%f14, [%rd8];
	mul.wide.s32 	%rd9, %r58, 4;
	add.s64 	%rd10, %rd1, %rd9;
	ld.global.f32 	%f15, [%rd10];
	fma.rn.f32 	%f16, %f14, %f15, %f98;
	ld.global.f32 	%f17, [%rd8+4];
	ld.global.f32 	%f18, [%rd10+-4];
	fma.rn.f32 	%f19, %f17, %f18, %f16;
	ld.global.f32 	%f20, [%rd8+8];
	ld.global.f32 	%f21, [%rd10+-8];
	fma.rn.f32 	%f22, %f20, %f21, %f19;
	ld.global.f32 	%f23, [%rd8+12];
	ld.global.f32 	%f24, [%rd10+-12];
	fma.rn.f32 	%f25, %f23, %f24, %f22;
	ld.global.f32 	%f26, [%rd8+16];
	ld.global.f32 	%f27, [%rd10+-16];
	fma.rn.f32 	%f28, %f26, %f27, %f25;
	ld.global.f32 	%f29, [%rd8+20];
	ld.global.f32 	%f30, [%rd10+-20];
	fma.rn.f32 	%f31, %f29, %f30, %f28;
	ld.global.f32 	%f32, [%rd8+24];
	ld.global.f32 	%f33, [%rd10+-24];
	fma.rn.f32 	%f34, %f32, %f33, %f31;
	ld.global.f32 	%f35, [%rd8+28];
	ld.global.f32 	%f36, [%rd10+-28];
	fma.rn.f32 	%f37, %f35, %f36, %f34;
	ld.global.f32 	%f38, [%rd8+32];
	ld.global.f32 	%f39, [%rd10+-32];
	fma.rn.f32 	%f40, %f38, %f39, %f37;
	ld.global.f32 	%f41, [%rd8+36];
	ld.global.f32 	%f42, [%rd10+-36];
	fma.rn.f32 	%f43, %f41, %f42, %f40;
	ld.global.f32 	%f44, [%rd8+40];
	ld.global.f32 	%f45, [%rd10+-40];
	fma.rn.f32 	%f46, %f44, %f45, %f43;
	ld.global.f32 	%f47, [%rd8+44];
	ld.global.f32 	%f48, [%rd10+-44];
	fma.rn.f32 	%f49, %f47, %f48, %f46;
	ld.global.f32 	%f50, [%rd8+48];
	ld.global.f32 	%f51, [%rd10+-48];
	fma.rn.f32 	%f52, %f50, %f51, %f49;
	ld.global.f32 	%f53, [%rd8+52];
	ld.global.f32 	%f54, [%rd10+-52];
	fma.rn.f32 	%f55, %f53, %f54, %f52;
	ld.global.f32 	%f56, [%rd8+56];
	ld.global.f32 	%f57, [%rd10+-56];
	fma.rn.f32 	%f58, %f56, %f57, %f55;
	ld.global.f32 	%f59, [%rd8+60];
	ld.global.f32 	%f60, [%rd10+-60];
	fma.rn.f32 	%f98, %f59, %f60, %f58;
	add.s32 	%r61, %r61, 16;
	add.s32 	%r59, %r59, 16;
	add.s32 	%r58, %r58, -16;
	add.s32 	%r57, %r57, 16;
	setp.ne.s32 	%p3, %r59, 0;
	@%p3 bra 	$L__BB0_3;
$L__BB0_4:
	and.b32  	%r44, %r7, 14;
	setp.lt.u32 	%p4, %r44, 7;
	@%p4 bra 	$L__BB0_6;
	add.s32 	%r45, %r9, %r61;
	mul.wide.s32 	%rd11, %r45, 4;
	add.s64 	%rd12, %rd2, %rd11;
	ld.global.f32 	%f61, [%rd12];
	sub.s32 	%r46, %r34, %r61;
	mul.wide.s32 	%rd13, %r46, 4;
	add.s64 	%rd14, %rd1, %rd13;
	ld.global.f32 	%f62, [%rd14];
	fma.rn.f32 	%f63, %f61, %f62, %f98;
	ld.global.f32 	%f64, [%rd12+4];
	ld.global.f32 	%f65, [%rd14+-4];
	fma.rn.f32 	%f66, %f64, %f65, %f63;
	ld.global.f32 	%f67, [%rd12+8];
	ld.global.f32 	%f68, [%rd14+-8];
	fma.rn.f32 	%f69, %f67, %f68, %f66;
	ld.global.f32 	%f70, [%rd12+12];
	ld.global.f32 	%f71, [%rd14+-12];
	fma.rn.f32 	%f72, %f70, %f71, %f69;
	ld.global.f32 	%f73, [%rd12+16];
	ld.global.f32 	%f74, [%rd14+-16];
	fma.rn.f32 	%f75, %f73, %f74, %f72;
	ld.global.f32 	%f76, [%rd12+20];
	ld.global.f32 	%f77, [%rd14+-20];
	fma.rn.f32 	%f78, %f76, %f77, %f75;
	ld.global.f32 	%f79, [%rd12+24];
	ld.global.f32 	%f80, [%rd14+-24];
	fma.rn.f32 	%f81, %f79, %f80, %f78;
	ld.global.f32 	%f82, [%rd12+28];
	ld.global.f32 	%f83, [%rd14+-28];
	fma.rn.f32 	%f98, %f82, %f83, %f81;
	add.s32 	%r61, %r61, 8;
$L__BB0_6:
	and.b32  	%r47, %r7, 6;
	setp.lt.u32 	%p5, %r47, 3;
	@%p5 bra 	$L__BB0_8;
	add.s32 	%r48, %r9, %r61;
	mul.wide.s32 	%rd15, %r48, 4;
	add.s64 	%rd16, %rd2, %rd15;
	ld.global.f32 	%f84, [%rd16];
	sub.s32 	%r49, %r34, %r61;
	mul.wide.s32 	%rd17, %r49, 4;
	add.s64 	%rd18, %rd1, %rd17;
	ld.global.f32 	%f85, [%rd18];
	fma.rn.f32 	%f86, %f84, %f85, %f98;
	ld.global.f32 	%f87, [%rd16+4];
	ld.global.f32 	%f88, [%rd18+-4];
	fma.rn.f32 	%f89, %f87, %f88, %f86;
	ld.global.f32 	%f90, [%rd16+8];
	ld.global.f32 	%f91, [%rd18+-8];
	fma.rn.f32 	%f92, %f90, %f91, %f89;
	ld.global.f32 	%f93, [%rd16+12];
	ld.global.f32 	%f94, [%rd18+-12];
	fma.rn.f32 	%f98, %f93, %f94, %f92;
	add.s32 	%r61, %r61, 4;
$L__BB0_8:
	mul.wide.s32 	%rd19, %r34, 4;
	add.s64 	%rd3, %rd1, %rd19;
	add.s32 	%r50, %r3, %r61;
	add.s32 	%r51, %r50, %r34;
	add.s32 	%r52, %r51, %r2;
	add.s32 	%r65, %r52, %r8;
	cvt.u16.u32 	%rs1, %r34;
	and.b16  	%rs2, %rs1, 1;
	mul.wide.u16 	%r53, %rs2, 2;
	neg.s32 	%r64, %r53;
$L__BB0_9:
	.pragma "nounroll";
	mul.wide.s32 	%rd20, %r61, 4;
	sub.s64 	%rd21, %rd3, %rd20;
	mul.wide.s32 	%rd22, %r65, 4;
	add.s64 	%rd23, %rd2, %rd22;
	ld.global.f32 	%f95, [%rd23];
	ld.global.f32 	%f96, [%rd21];
	fma.rn.f32 	%f98, %f95, %f96, %f98;
	add.s32 	%r61, %r61, 1;
	add.s32 	%r65, %r65, 1;
	add.s32 	%r64, %r64, 1;
	setp.ne.s32 	%p6, %r64, 1;
	@%p6 bra 	$L__BB0_9;
$L__BB0_10:
	cvta.to.global.u64 	%rd24, %rd4;
	shl.b32 	%r54, %r34, 1;
	add.s32 	%r55, %r54, %r33;
	mad.lo.s32 	%r56, %r55, %r1, %r5;
	mul.wide.s32 	%rd25, %r56, 4;
	add.s64 	%rd26, %rd24, %rd25;
	st.global.f32 	[%rd26], %f98;
	ret;

}
	// .globl	_Z20convolutionColumnGPUPfS_S_iii
.visible .entry _Z20convolutionColumnGPUPfS_S_iii(
	.param .u64 .ptr .align 1 _Z20convolutionColumnGPUPfS_S_iii_param_0,
	.param .u64 .ptr .align 1 _Z20convolutionColumnGPUPfS_S_iii_param_1,
	.param .u64 .ptr .align 1 _Z20convolutionColumnGPUPfS_S_iii_param_2,
	.param .u32 _Z20convolutionColumnGPUPfS_S_iii_param_3,
	.param .u32 _Z20convolutionColumnGPUPfS_S_iii_param_4,
	.param .u32 _Z20convolutionColumnGPUPfS_S_iii_param_5
)
{
	.reg .pred 	%p<7>;
	.reg .b32 	%r<58>;
	.reg .b32 	%f<59>;
	.reg .b64 	%rd<39>;

	ld.param.u64 	%rd3, [_Z20convolutionColumnGPUPfS_S_iii_param_0];
	ld.param.u64 	%rd4, [_Z20convolutionColumnGPUPfS_S_iii_param_1];
	ld.param.u64 	%rd5, [_Z20convolutionColumnGPUPfS_S_iii_param_2];
	ld.param.u32 	%r26, [_Z20convolutionColumnGPUPfS_S_iii_param_3];
	ld.param.u32 	%r27, [_Z20convolutionColumnGPUPfS_S_iii_param_5];
	cvta.to.global.u64 	%rd1, %rd5;
	cvta.to.global.u64 	%rd2, %rd4;
	mov.u32 	%r28, %ctaid.y;
	mov.u32 	%r29, %ntid.y;
	mov.u32 	%r30, %tid.y;
	mad.lo.s32 	%r1, %r28, %r29, %r30;
	mov.u32 	%r31, %ctaid.x;
	mov.u32 	%r32, %ntid.x;
	mul.lo.s32 	%r2, %r31, %r32;
	mov.u32 	%r3, %tid.x;
	add.s32 	%r4, %r2, %r3;
	setp.lt.s32 	%p1, %r27, 0;
	mov.f32 	%f58, 0f00000000;
	@%p1 bra 	$L__BB1_9;
	neg.s32 	%r55, %r27;
	add.s32 	%r6, %r27, %r1;
	shl.b32 	%r7, %r27, 1;
	add.s32 	%r8, %r7, %r26;
	add.s32 	%r9, %r27, %r4;
	setp.lt.u32 	%p2, %r27, 4;
	mov.f32 	%f55, 0f00000000;
	@%p2 bra 	$L__BB1_4;
	add.s32 	%r33, %r7, 1;
	and.b32  	%r34, %r33, 2147483640;
	neg.s32 	%r53, %r34;
	add.s32 	%r35, %r3, %r27;
	add.s32 	%r36, %r35, %r2;
	mad.lo.s32 	%r51, %r1, %r8, %r36;
	shl.b32 	%r37, %r27, 4;
	shl.b32 	%r38, %r26, 3;
	add.s32 	%r12, %r37, %r38;
	mov.f32 	%f55, 0f00000000;
	mul.wide.s32 	%rd10, %r8, 4;
	mov.u32 	%r52, %r7;
$L__BB1_3:
	.pragma "nounroll";
	mul.wide.s32 	%rd6, %r51, 4;
	add.s64 	%rd7, %rd2, %rd6;
	ld.global.f32 	%f13, [%rd7];
	mul.wide.s32 	%rd8, %r52, 4;
	add.s64 	%rd9, %rd1, %rd8;
	ld.global.f32 	%f14, [%rd9];
	fma.rn.f32 	%f15, %f13, %f14, %f55;
	add.s64 	%rd11, %rd7, %rd10;
	ld.global.f32 	%f16, [%rd11];
	ld.global.f32 	%f17, [%rd9+-4];
	fma.rn.f32 	%f18, %f16, %f17, %f15;
	add.s64 	%rd12, %rd11, %rd10;
	ld.global.f32 	%f19, [%rd12];
	ld.global.f32 	%f20, [%rd9+-8];
	fma.rn.f32 	%f21, %f19, %f20, %f18;
	add.s64 	%rd13, %rd12, %rd10;
	ld.global.f32 	%f22, [%rd13];
	ld.global.f32 	%f23, [%rd9+-12];
	fma.rn.f32 	%f24, %f22, %f23, %f21;
	add.s64 	%rd14, %rd13, %rd10;
	ld.global.f32 	%f25, [%rd14];
	ld.global.f32 	%f26, [%rd9+-16];
	fma.rn.f32 	%f27, %f25, %f26, %f24;
	add.s64 	%rd15, %rd14, %rd10;
	ld.global.f32 	%f28, [%rd15];
	ld.global.f32 	%f29, [%rd9+-20];
	fma.rn.f32 	%f30, %f28, %f29, %f27;
	add.s64 	%rd16, %rd15, %rd10;
	ld.global.f32 	%f31, [%rd16];
	ld.global.f32 	%f32, [%rd9+-24];
	fma.rn.f32 	%f33, %f31, %f32, %f30;
	add.s64 	%rd17, %rd16, %rd10;
	ld.global.f32 	%f34, [%rd17];
	ld.global.f32 	%f35, [%rd9+-28];
	fma.rn.f32 	%f55, %f34, %f35, %f33;
	add.s32 	%r55, %r55, 8;
	add.s32 	%r53, %r53, 8;
	add.s32 	%r52, %r52, -8;
	add.s32 	%r51, %r51, %r12;
	setp.ne.s32 	%p3, %r53, 0;
	@%p3 bra 	$L__BB1_3;
$L__BB1_4:
	and.b32  	%r39, %r7, 6;
	setp.lt.u32 	%p4, %r39, 3;
	@%p4 bra 	$L__BB1_6;
	add.s32 	%r40, %r6, %r55;
	mad.lo.s32 	%r41, %r40, %r8, %r9;
	mul.wide.s32 	%rd18, %r41, 4;
	add.s64 	%rd19, %rd2, %rd18;
	ld.global.f32 	%f36, [%rd19];
	sub.s32 	%r42, %r27, %r55;
	mul.wide.s32 	%rd20, %r42, 4;
	add.s64 	%rd21, %rd1, %rd20;
	ld.global.f32 	%f37, [%rd21];
	fma.rn.f32 	%f38, %f36, %f37, %f55;
	mul.wide.s32 	%rd22, %r8, 4;
	add.s64 	%rd23, %rd19, %rd22;
	ld.global.f32 	%f39, [%rd23];
	ld.global.f32 	%f40, [%rd21+-4];
	fma.rn.f32 	%f41, %f39, %f40, %f38;
	add.s64 	%rd24, %rd23, %rd22;
	ld.global.f32 	%f42, [%rd24];
	ld.global.f32 	%f43, [%rd21+-8];
	fma.rn.f32 	%f44, %f42, %f43, %f41;
	add.s64 	%rd25, %rd24, %rd22;
	ld.global.f32 	%f45, [%rd25];
	ld.global.f32 	%f46, [%rd21+-12];
	fma.rn.f32 	%f55, %f45, %f46, %f44;
	add.s32 	%r55, %r55, 4;
$L__BB1_6:
	and.b32  	%r43, %r27, 1;
	setp.eq.b32 	%p5, %r43, 1;
	not.pred 	%p6, %p5;
	@%p6 bra 	$L__BB1_8;
	add.s32 	%r44, %r6, %r55;
	mad.lo.s32 	%r45, %r44, %r8, %r9;
	mul.wide.s32 	%rd26, %r45, 4;
	add.s64 	%rd27, %rd2, %rd26;
	ld.global.f32 	%f47, [%rd27];
	sub.s32 	%r46, %r27, %r55;
	mul.wide.s32 	%rd28, %r46, 4;
	add.s64 	%rd29, %rd1, %rd28;
	ld.global.f32 	%f48, [%rd29];
	fma.rn.f32 	%f49, %f47, %f48, %f55;
	mul.wide.s32 	%rd30, %r8, 4;
	add.s64 	%rd31, %rd27, %rd30;
	ld.global.f32 	%f50, [%rd31];
	ld.global.f32 	%f51, [%rd29+-4];
	fma.rn.f32 	%f55, %f50, %f51, %f49;
	add.s32 	%r55, %r55, 2;
$L__BB1_8:
	add.s32 	%r47, %r6, %r55;
	mad.lo.s32 	%r48, %r47, %r8, %r9;
	mul.wide.s32 	%rd32, %r48, 4;
	add.s64 	%rd33, %rd2, %rd32;
	ld.global.f32 	%f52, [%rd33];
	sub.s32 	%r49, %r27, %r55;
	mul.wide.s32 	%rd34, %r49, 4;
	add.s64 	%rd35, %rd1, %rd34;
	ld.global.f32 	%f53, [%rd35];
	fma.rn.f32 	%f58, %f52, %f53, %f55;
$L__BB1_9:
	cvta.to.global.u64 	%rd36, %rd3;
	mad.lo.s32 	%r50, %r26, %r1, %r4;
	mul.wide.s32 	%rd37, %r50, 4;
	add.s64 	%rd38, %rd36, %rd37;
	st.global.f32 	[%rd38], %f58;
	ret;

}


// ===== COMPILED SASS (sm_100) =====

	.target	sm_100

	.elftype	@"ET_EXEC"


//--------------------- .note.nv.tkinfo           --------------------------
	.section	.note.nv.tkinfo,"",@"SHT_NOTE"
	.sectionflags	@"SHF_NOTE_NV_TKINFO"
	.tkinfo
        /*0018*/ 	.word	0x00000002
        /*0030*/ 	.string	""
        /*0030*/ 	.string	"ptxas"
        /*0030*/ 	.string	"Cuda compilation tools, release 13.0, V13.0.88"
        /*0030*/ 	.string	"Build cuda_13.0.r13.0/compiler.36424714_0"
        /*0030*/ 	.string	"-arch sm_100 -m 64 "



//--------------------- .note.nv.cuinfo           --------------------------
	.section	.note.nv.cuinfo,"",@"SHT_NOTE"
	.sectionflags	@"SHF_NOTE_NV_CUINFO"
        /*0018*/ 	.short	0x0002
        /*001a*/ 	.short	0x0064
        /*001c*/ 	.short	0x0082
	.zero		2


//--------------------- .nv.info                  --------------------------
	.section	.nv.info,"",@"SHT_CUDA_INFO"
	.align	4


	//----- nvinfo : EIATTR_REGCOUNT
	.align		4
        /*0000*/ 	.byte	0x04, 0x2f
        /*0002*/ 	.short	(.L_1 - .L_0)
	.align		4
.L_0:
        /*0004*/ 	.word	index@(_Z17convolutionRowGPUPfS_S_iii)
        /*0008*/ 	.word	0x0000001f


	//----- nvinfo : EIATTR_FRAME_SIZE
	.align		4
.L_1:
        /*000c*/ 	.byte	0x04, 0x11
        /*000e*/ 	.short	(.L_3 - .L_2)
	.align		4
.L_2:
        /*0010*/ 	.word	index@(_Z17convolutionRowGPUPfS_S_iii)
        /*0014*/ 	.word	0x00000000


	//----- nvinfo : EIATTR_REGCOUNT
	.align		4
.L_3:
        /*0018*/ 	.byte	0x04, 0x2f
        /*001a*/ 	.short	(.L_5 - .L_4)
	.align		4
.L_4:
        /*001c*/ 	.word	index@(_Z20convolutionColumnGPUPfS_S_iii)
        /*0020*/ 	.word	0x00000020


	//----- nvinfo : EIATTR_FRAME_SIZE
	.align		4
.L_5:
        /*0024*/ 	.byte	0x04, 0x11
        /*0026*/ 	.short	(.L_7 - .L_6)
	.align		4
.L_6:
        /*0028*/ 	.word	index@(_Z20convolutionColumnGPUPfS_S_iii)
        /*002c*/ 	.word	0x00000000


	//----- nvinfo : EIATTR_MIN_STACK_SIZE
	.align		4
.L_7:
        /*0030*/ 	.byte	0x04, 0x12
        /*0032*/ 	.short	(.L_9 - .L_8)
	.align		4
.L_8:
        /*0034*/ 	.word	index@(_Z20convolutionColumnGPUPfS_S_iii)
        /*0038*/ 	.word	0x00000000


	//----- nvinfo : EIATTR_MIN_STACK_SIZE
	.align		4
.L_9:
        /*003c*/ 	.byte	0x04, 0x12
        /*003e*/ 	.short	(.L_11 - .L_10)
	.align		4
.L_10:
        /*0040*/ 	.word	index@(_Z17convolutionRowGPUPfS_S_iii)
        /*0044*/ 	.word	0x00000000
.L_11:


//--------------------- .nv.compat                --------------------------
	.section	.nv.compat,"",@"SHT_CUDA_COMPAT_INFO"
	.align	4
        /*0000*/ 	.byte	0x02, 0x09, 0x00, 0x00, 0x02, 0x02, 0x01, 0x00, 0x02, 0x05, 0x05, 0x00, 0x03, 0x07, 0x01, 0x01
        /*0010*/ 	.byte	0x02, 0x03, 0x00, 0x00, 0x02, 0x06, 0x01, 0x00, 0x04, 0x0b, 0x08, 0x00, 0x09, 0x00, 0x00, 0x00
        /*0020*/ 	.byte	0x00, 0x00, 0x00, 0x00


//--------------------- .nv.info._Z20convolutionColumnGPUPfS_S_iii --------------------------
	.section	.nv.info._Z20convolutionColumnGPUPfS_S_iii,"",@"SHT_CUDA_INFO"
	.sectionflags	@""
	.align	4


	//----- nvinfo : EIATTR_CUDA_API_VERSION
	.align		4
        /*0000*/ 	.byte	0x04, 0x37
        /*0002*/ 	.short	(.L_13 - .L_12)
.L_12:
        /*0004*/ 	.word	0x00000082


	//----- nvinfo : EIATTR_KPARAM_INFO
	.align		4
.L_13:
        /*0008*/ 	.byte	0x04, 0x17
        /*000a*/ 	.short	(.L_15 - .L_14)
.L_14:
        /*000c*/ 	.word	0x00000000
        /*0010*/ 	.short	0x0005
        /*0012*/ 	.short	0x0020
        /*0014*/ 	.byte	0x00, 0xf0, 0x11, 0x00


	//----- nvinfo : EIATTR_KPARAM_INFO
	.align		4
.L_15:
        /*0018*/ 	.byte	0x04, 0x17
        /*001a*/ 	.short	(.L_17 - .L_16)
.L_16:
        /*001c*/ 	.word	0x00000000
        /*0020*/ 	.short	0x0004
        /*0022*/ 	.short	0x001c
        /*0024*/ 	.byte	0x00, 0xf0, 0x11, 0x00


	//----- nvinfo : EIATTR_KPARAM_INFO
	.align		4
.L_17:
        /*0028*/ 	.byte	0x04, 0x17
        /*002a*/ 	.short	(.L_19 - .L_18)
.L_18:
        /*002c*/ 	.word	0x00000000
        /*0030*/ 	.short	0x0003
        /*0032*/ 	.short	0x0018
        /*0034*/ 	.byte	0x00, 0xf0, 0x11, 0x00


	//----- nvinfo : EIATTR_KPARAM_INFO
	.align		4
.L_19:
        /*0038*/ 	.byte	0x04, 0x17
        /*003a*/ 	.short	(.L_21 - .L_20)
.L_20:
        /*003c*/ 	.word	0x00000000
        /*0040*/ 	.short	0x0002
        /*0042*/ 	.short	0x0010
        /*0044*/ 	.byte	0x00, 0xf5, 0x21, 0x00


	//----- nvinfo : EIATTR_KPARAM_INFO
	.align		4
.L_21:
        /*0048*/ 	.byte	0x04, 0x17
        /*004a*/ 	.short	(.L_23 - .L_22)
.L_22:
        /*004c*/ 	.word	0x00000000
        /*0050*/ 	.short	0x0001
        /*0052*/ 	.short	0x0008
        /*0054*/ 	.byte	0x00, 0xf5, 0x21, 0x00


	//----- nvinfo : EIATTR_KPARAM_INFO
	.align		4
.L_23:
        /*0058*/ 	.byte	0x04, 0x17
        /*005a*/ 	.short	(.L_25 - .L_24)
.L_24:
        /*005c*/ 	.word	0x00000000
        /*0060*/ 	.short	0x0000
        /*0062*/ 	.short	0x0000
        /*0064*/ 	.byte	0x00, 0xf5, 0x21, 0x00


	//----- nvinfo : EIATTR_SPARSE_MMA_MASK
	.align		4
.L_25:
        /*0068*/ 	.byte	0x03, 0x50
        /*006a*/ 	.short	0x0000


	//----- nvinfo : EIATTR_MAXREG_COUNT
	.align		4
        /*006c*/ 	.byte	0x03, 0x1b
        /*006e*/ 	.short	0x00ff


	//----- nvinfo : EIATTR_MERCURY_ISA_VERSION
	.align		4
        /*0070*/ 	.byte	0x03, 0x5f
        /*0072*/ 	.short	0x0101


	//----- nvinfo : EIATTR_VRC_CTA_INIT_COUNT
	.align		4
        /*0074*/ 	.byte	0x02, 0x4a
	.zero		1
	.zero		1


	//----- nvinfo : EIATTR_EXIT_INSTR_OFFSETS
	.align		4
        /*0078*/ 	.byte	0x04, 0x1c
        /*007a*/ 	.short	(.L_27 - .L_26)


	//   ....[0]....
.L_26:
        /*007c*/ 	.word	0x00000800


	//----- nvinfo : EIATTR_CBANK_PARAM_SIZE
	.align		4
.L_27:
        /*0080*/ 	.byte	0x03, 0x19
        /*0082*/ 	.short	0x0024


	//----- nvinfo : EIATTR_PARAM_CBANK
	.align		4
        /*0084*/ 	.byte	0x04, 0x0a
        /*0086*/ 	.short	(.L_29 - .L_28)
	.align		4
.L_28:
        /*0088*/ 	.word	index@(.nv.constant0._Z20convolutionColumnGPUPfS_S_iii)
        /*008c*/ 	.short	0x0380
        /*008e*/ 	.short	0x0024


	//----- nvinfo : EIATTR_SW_WAR
	.align		4
.L_29:
        /*0090*/ 	.byte	0x04, 0x36
        /*0092*/ 	.short	(.L_31 - .L_30)
.L_30:
        /*0094*/ 	.word	0x00000008
.L_31:


//--------------------- .nv.info._Z17convolutionRowGPUPfS_S_iii --------------------------
	.section	.nv.info._Z17convolutionRowGPUPfS_S_iii,"",@"SHT_CUDA_INFO"
	.sectionflags	@""
	.align	4


	//----- nvinfo : EIATTR_CUDA_API_VERSION
	.align		4
        /*0000*/ 	.byte	0x04, 0x37
        /*0002*/ 	.short	(.L_33 - .L_32)
.L_32:
        /*0004*/ 	.word	0x00000082


	//----- nvinfo : EIATTR_KPARAM_INFO
	.align		4
.L_33:
        /*0008*/ 	.byte	0x04, 0x17
        /*000a*/ 	.short	(.L_35 - .L_34)
.L_34:
        /*000c*/ 	.word	0x00000000
        /*0010*/ 	.short	0x0005
        /*0012*/ 	.short	0x0020
        /*0014*/ 	.byte	0x00, 0xf0, 0x11, 0x00


	//----- nvinfo : EIATTR_KPARAM_INFO
	.align		4
.L_35:
        /*0018*/ 	.byte	0x04, 0x17
        /*001a*/ 	.short	(.L_37 - .L_36)
.L_36:
        /*001c*/ 	.word	0x00000000
        /*0020*/ 	.short	0x0004
        /*0022*/ 	.short	0x001c
        /*0024*/ 	.byte	0x00, 0xf0, 0x11, 0x00


	//----- nvinfo : EIATTR_KPARAM_INFO
	.align		4
.L_37:
        /*0028*/ 	.byte	0x04, 0x17
        /*002a*/ 	.short	(.L_39 - .L_38)
.L_38:
        /*002c*/ 	.word	0x00000000
        /*0030*/ 	.short	0x0003
        /*0032*/ 	.short	0x0018
        /*0034*/ 	.byte	0x00, 0xf0, 0x11, 0x00


	//----- nvinfo : EIATTR_KPARAM_INFO
	.align		4
.L_39:
        /*0038*/ 	.byte	0x04, 0x17
        /*003a*/ 	.short	(.L_41 - .L_40)
.L_40:
        /*003c*/ 	.word	0x00000000
        /*0040*/ 	.short	0x0002
        /*0042*/ 	.short	0x0010
        /*0044*/ 	.byte	0x00, 0xf5, 0x21, 0x00


	//----- nvinfo : EIATTR_KPARAM_INFO
	.align		4
.L_41:
        /*0048*/ 	.byte	0x04, 0x17
        /*004a*/ 	.short	(.L_43 - .L_42)
.L_42:
        /*004c*/ 	.word	0x00000000
        /*0050*/ 	.short	0x0001
        /*0052*/ 	.short	0x0008
        /*0054*/ 	.byte	0x00, 0xf5, 0x21, 0x00


	//----- nvinfo : EIATTR_KPARAM_INFO
	.align		4
.L_43:
        /*0058*/ 	.byte	0x04, 0x17
        /*005a*/ 	.short	(.L_45 - .L_44)
.L_44:
        /*005c*/ 	.word	0x00000000
        /*0060*/ 	.short	0x0000
        /*0062*/ 	.short	0x0000
        /*0064*/ 	.byte	0x00, 0xf5, 0x21, 0x00


	//----- nvinfo : EIATTR_SPARSE_MMA_MASK
	.align		4
.L_45:
        /*0068*/ 	.byte	0x03, 0x50
        /*006a*/ 	.short	0x0000


	//----- nvinfo : EIATTR_MAXREG_COUNT
	.align		4
        /*006c*/ 	.byte	0x03, 0x1b
        /*006e*/ 	.short	0x00ff


	//----- nvinfo : EIATTR_MERCURY_ISA_VERSION
	.align		4
        /*0070*/ 	.byte	0x03, 0x5f
        /*0072*/ 	.short	0x0101


	//----- nvinfo : EIATTR_VRC_CTA_INIT_COUNT
	.align		4
        /*0074*/ 	.byte	0x02, 0x4a
	.zero		1
	.zero		1


	//----- nvinfo : EIATTR_EXIT_INSTR_OFFSETS
	.align		4
        /*0078*/ 	.byte	0x04, 0x1c
        /*007a*/ 	.short	(.L_47 - .L_46)


	//   ....[0]....
.L_46:
        /*007c*/ 	.word	0x00000a90


	//----- nvinfo : EIATTR_CBANK_PARAM_SIZE
	.align		4
.L_47:
        /*0080*/ 	.byte	0x03, 0x19
        /*0082*/ 	.short	0x0024


	//----- nvinfo : EIATTR_PARAM_CBANK
	.align		4
        /*0084*/ 	.byte	0x04, 0x0a
        /*0086*/ 	.short	(.L_49 - .L_48)
	.align		4
.L_48:
        /*0088*/ 	.word	index@(.nv.constant0._Z17convolutionRowGPUPfS_S_iii)
        /*008c*/ 	.short	0x0380
        /*008e*/ 	.short	0x0024


	//----- nvinfo : EIATTR_SW_WAR
	.align		4
.L_49:
        /*0090*/ 	.byte	0x04, 0x36
        /*0092*/ 	.short	(.L_51 - .L_50)
.L_50:
        /*0094*/ 	.word	0x00000008
.L_51:


//--------------------- .nv.callgraph             --------------------------
	.section	.nv.callgraph,"",@"SHT_CUDA_CALLGRAPH"
	.align	4
	.sectionentsize	8
	.align		4
        /*0000*/ 	.word	0x00000000
	.align		4
        /*0004*/ 	.word	0xffffffff
	.align		4
        /*0008*/ 	.word	0x00000000
	.align		4
        /*000c*/ 	.word	0xfffffffe
	.align		4
        /*0010*/ 	.word	0x00000000
	.align		4
        /*0014*/ 	.word	0xfffffffd
	.align		4
        /*0018*/ 	.word	0x00000000
	.align		4
        /*001c*/ 	.word	0xfffffffc


//--------------------- .text._Z20convolutionColumnGPUPfS_S_iii --------------------------
	.section	.text._Z20convolutionColumnGPUPfS_S_iii,"ax",@progbits
	.align	128
        .global         _Z20convolutionColumnGPUPfS_S_iii
        .type           _Z20convolutionColumnGPUPfS_S_iii,@function
        .size           _Z20convolutionColumnGPUPfS_S_iii,(.L_x_11 - _Z20convolutionColumnGPUPfS_S_iii)
        .other          _Z20convolutionColumnGPUPfS_S_iii,@"STO_CUDA_ENTRY STV_DEFAULT"
_Z20convolutionColumnGPUPfS_S_iii:
.text._Z20convolutionColumnGPUPfS_S_iii:
[----:B------:R-:W-:Y:S08]  /*0000*/  LDC R1, c[0x0][0x37c] ;  /* 0x0000df00ff017b82 */ /* 0x000ff00000000800 */
[----:B------:R-:W0:Y:S01]  /*0010*/  LDC R0, c[0x0][0x3a0] ;  /* 0x0000e800ff007b82 */ /* 0x000e220000000800 */
[----:B------:R-:W1:Y:S01]  /*0020*/  S2R R2, SR_TID.Y ;  /* 0x0000000000027919 */ /* 0x000e620000002200 */
[----:B------:R-:W2:Y:S01]  /*0030*/  LDCU.64 UR6, c[0x0][0x358] ;  /* 0x00006b00ff0677ac */ /* 0x000ea20008000a00 */
[----:B------:R-:W-:Y:S01]  /*0040*/  HFMA2 R9, -RZ, RZ, 0, 0 ;  /* 0x00000000ff097431 */ /* 0x000fe200000001ff */
[----:B------:R-:W3:Y:S04]  /*0050*/  S2R R7, SR_TID.X ;  /* 0x0000000000077919 */ /* 0x000ee80000002100 */
[----:B------:R-:W4:Y:S08]  /*0060*/  S2UR UR4, SR_CTAID.X ;  /* 0x00000000000479c3 */ /* 0x000f300000002500 */
[----:B------:R-:W1:Y:S01]  /*0070*/  LDC R13, c[0x0][0x364] ;  /* 0x0000d900ff0d7b82 */ /* 0x000e620000000800 */
[----:B------:R-:W4:Y:S07]  /*0080*/  LDCU UR5, c[0x0][0x360] ;  /* 0x00006c00ff0577ac */ /* 0x000f2e0008000800 */
[----:B------:R-:W1:Y:S01]  /*0090*/  S2UR UR8, SR_CTAID.Y ;  /* 0x00000000000879c3 */ /* 0x000e620000002600 */
[----:B0-----:R-:W-:Y:S01]  /*00a0*/  ISETP.GE.AND P0, PT, R0, RZ, PT ;  /* 0x000000ff0000720c */ /* 0x001fe20003f06270 */
[----:B----4-:R-:W-:-:S06]  /*00b0*/  UIMAD UR4, UR4, UR5, URZ ;  /* 0x00000005040472a4 */ /* 0x010fcc000f8e02ff */
[----:B---3--:R-:W-:Y:S01]  /*00c0*/  IADD3 R12, PT, PT, R7, UR4, RZ ;  /* 0x00000004070c7c10 */ /* 0x008fe2000fffe0ff */
[----:B-1----:R-:W-:-:S05]  /*00d0*/  IMAD R13, R13, UR8, R2 ;  /* 0x000000080d0d7c24 */ /* 0x002fca000f8e0202 */
[----:B--2---:R-:W-:Y:S05]  /*00e0*/  @!P0 BRA `(.L_x_0) ;  /* 0x0000000400b08947 */ /* 0x004fea0003800000 */
[----:B------:R-:W0:Y:S01]  /*00f0*/  LDC R19, c[0x0][0x398] ;  /* 0x0000e600ff137b82 */ /* 0x000e220000000800 */
[C---:B------:R-:W-:Y:S02]  /*0100*/  ISETP.GE.U32.AND P2, PT, R0.reuse, 0x4, PT ;  /* 0x000000040000780c */ /* 0x040fe40003f46070 */
[C---:B------:R-:W-:Y:S02]  /*0110*/  SHF.L.U32 R18, R0.reuse, 0x1, RZ ;  /* 0x0000000100127819 */ /* 0x040fe400000006ff */
[----:B------:R-:W-:Y:S02]  /*0120*/  LOP3.LUT R8, R0, 0x1, RZ, 0xc0, !PT ;  /* 0x0000000100087812 */ /* 0x000fe400078ec0ff */
[----:B------:R-:W-:Y:S01]  /*0130*/  LOP3.LUT R6, R18, 0x6, RZ, 0xc0, !PT ;  /* 0x0000000612067812 */ /* 0x000fe200078ec0ff */
[----:B------:R-:W1:Y:S01]  /*0140*/  LDC.64 R2, c[0x0][0x388] ;  /* 0x0000e200ff027b82 */ /* 0x000e620000000a00 */
[----:B------:R-:W-:Y:S02]  /*0150*/  ISETP.NE.U32.AND P0, PT, R8, 0x1, PT ;  /* 0x000000010800780c */ /* 0x000fe40003f05070 */
[----:B------:R-:W-:-:S02]  /*0160*/  ISETP.GE.U32.AND P1, PT, R6, 0x3, PT ;  /* 0x000000030600780c */ /* 0x000fc40003f26070 */
[----:B------:R-:W-:Y:S02]  /*0170*/  IADD3 R15, PT, PT, -R0, RZ, RZ ;  /* 0x000000ff000f7210 */ /* 0x000fe40007ffe1ff */
[----:B------:R-:W-:Y:S01]  /*0180*/  MOV R8, RZ ;  /* 0x000000ff00087202 */ /* 0x000fe20000000f00 */
[----:B------:R-:W2:Y:S01]  /*0190*/  LDC.64 R4, c[0x0][0x390] ;  /* 0x0000e400ff047b82 */ /* 0x000ea20000000a00 */
[----:B0-----:R-:W-:Y:S01]  /*01a0*/  IADD3 R17, PT, PT, R18, R19, RZ ;  /* 0x0000001312117210 */ /* 0x001fe20007ffe0ff */
[----:B------:R-:W-:Y:S06]  /*01b0*/  @!P2 BRA `(.L_x_1) ;  /* 0x0000000000c0a947 */ /* 0x000fec0003800000 */
[----:B------:R-:W-:Y:S02]  /*01c0*/  IADD3 R6, PT, PT, R18, 0x1, RZ ;  /* 0x0000000112067810 */ /* 0x000fe40007ffe0ff */
[----:B------:R-:W-:Y:S02]  /*01d0*/  IADD3 R14, PT, PT, R0, UR4, R7 ;  /* 0x00000004000e7c10 */ /* 0x000fe4000fffe007 */
[----:B------:R-:W-:Y:S02]  /*01e0*/  LOP3.LUT R6, R6, 0x7ffffff8, RZ, 0xc0, !PT ;  /* 0x7ffffff806067812 */ /* 0x000fe400078ec0ff */
[----:B------:R-:W-:Y:S01]  /*01f0*/  LEA R19, R0, R19, 0x1 ;  /* 0x0000001300137211 */ /* 0x000fe200078e08ff */
[----:B------:R-:W-:Y:S01]  /*0200*/  IMAD R14, R13, R17, R14 ;  /* 0x000000110d0e7224 */ /* 0x000fe200078e020e */
[----:B------:R-:W-:Y:S02]  /*0210*/  MOV R8, RZ ;  /* 0x000000ff00087202 */ /* 0x000fe40000000f00 */
[----:B------:R-:W-:-:S07]  /*0220*/  IADD3 R16, PT, PT, -R6, RZ, RZ ;  /* 0x000000ff06107210 */ /* 0x000fce0007ffe1ff */
.L_x_2:
[----:B------:R-:W0:Y:S08]  /*0230*/  LDC.64 R10, c[0x0][0x388] ;  /* 0x0000e200ff0a7b82 */ /* 0x000e300000000a00 */
[----:B------:R-:W3:Y:S01]  /*0240*/  LDC.64 R6, c[0x0][0x390] ;  /* 0x0000e400ff067b82 */ /* 0x000ee20000000a00 */
[----:B0-----:R-:W-:-:S05]  /*0250*/  IMAD.WIDE R10, R14, 0x4, R10 ;  /* 0x000000040e0a7825 */ /* 0x001fca00078e020a */
[----:B------:R-:W4:Y:S01]  /*0260*/  LDG.E R9, desc[UR6][R10.64] ;  /* 0x000000060a097981 */ /* 0x000f22000c1e1900 */
[----:B---3--:R-:W-:-:S04]  /*0270*/  IMAD.WIDE R6, R18, 0x4, R6 ;  /* 0x0000000412067825 */ /* 0x008fc800078e0206 */
[C---:B------:R-:W-:Y:S01]  /*0280*/  IMAD.WIDE R24, R17.reuse, 0x4, R10 ;  /* 0x0000000411187825 */ /* 0x040fe200078e020a */
[----:B------:R-:W4:Y:S04]  /*0290*/  LDG.E R28, desc[UR6][R6.64] ;  /* 0x00000006061c7981 */ /* 0x000f28000c1e1900 */
[----:B------:R-:W3:Y:S04]  /*02a0*/  LDG.E R29, desc[UR6][R6.64+-0x4] ;  /* 0xfffffc06061d7981 */ /* 0x000ee8000c1e1900 */
[----:B------:R-:W3:Y:S01]  /*02b0*/  LDG.E R10, desc[UR6][R24.64] ;  /* 0x00000006180a7981 */ /* 0x000ee2000c1e1900 */
[----:B------:R-:W-:-:S03]  /*02c0*/  IMAD.WIDE R22, R17, 0x4, R24 ;  /* 0x0000000411167825 */ /* 0x000fc600078e0218 */
[----:B------:R-:W5:Y:S04]  /*02d0*/  LDG.E R26, desc[UR6][R6.64+-0x8] ;  /* 0xfffff806061a7981 */ /* 0x000f68000c1e1900 */
[----:B------:R-:W5:Y:S01]  /*02e0*/  LDG.E R27, desc[UR6][R22.64] ;  /* 0x00000006161b7981 */ /* 0x000f62000c1e1900 */
[----:B------:R-:W-:-:S03]  /*02f0*/  IMAD.WIDE R20, R17, 0x4, R22 ;  /* 0x0000000411147825 */ /* 0x000fc600078e0216 */
[----:B------:R-:W2:Y:S01]  /*0300*/  LDG.E R25, desc[UR6][R6.64+-0x10] ;  /* 0xfffff00606197981 */ /* 0x000ea2000c1e1900 */
[----:B----4-:R-:W-:Y:S01]  /*0310*/  FFMA R11, R9, R28, R8 ;  /* 0x0000001c090b7223 */ /* 0x010fe20000000008 */
[C---:B------:R-:W-:Y:S02]  /*0320*/  IMAD.WIDE R8, R17.reuse, 0x4, R20 ;  /* 0x0000000411087825 */ /* 0x040fe400078e0214 */
[----:B------:R3:W4:Y:S02]  /*0330*/  LDG.E R28, desc[UR6][R20.64] ;  /* 0x00000006141c7981 */ /* 0x000724000c1e1900 */
[----:B---3--:R-:W-:Y:S01]  /*0340*/  FFMA R20, R10, R29, R11 ;  /* 0x0000001d0a147223 */ /* 0x008fe2000000000b */
[C---:B------:R-:W-:Y:S01]  /*0350*/  IMAD.WIDE R10, R17.reuse, 0x4, R8 ;  /* 0x00000004110a7825 */ /* 0x040fe200078e0208 */
[----:B------:R-:W4:Y:S04]  /*0360*/  LDG.E R29, desc[UR6][R6.64+-0xc] ;  /* 0xfffff406061d7981 */ /* 0x000f28000c1e1900 */
[----:B------:R-:W2:Y:S01]  /*0370*/  LDG.E R8, desc[UR6][R8.64] ;  /* 0x0000000608087981 */ /* 0x000ea2000c1e1900 */
[----:B------:R-:W-:-:S04]  /*0380*/  IMAD.WIDE R22, R17, 0x4, R10 ;  /* 0x0000000411167825 */ /* 0x000fc800078e020a */
[----:B-----5:R-:W-:Y:S01]  /*0390*/  FFMA R27, R27, R26, R20 ;  /* 0x0000001a1b1b7223 */ /* 0x020fe20000000014 */
[----:B------:R-:W3:Y:S04]  /*03a0*/  LDG.E R10, desc[UR6][R10.64] ;  /* 0x000000060a0a7981 */ /* 0x000ee8000c1e1900 */
[----:B------:R-:W3:Y:S01]  /*03b0*/  LDG.E R26, desc[UR6][R6.64+-0x14] ;  /* 0xffffec06061a7981 */ /* 0x000ee2000c1e1900 */
[----:B------:R-:W-:-:S03]  /*03c0*/  IMAD.WIDE R20, R17, 0x4, R22 ;  /* 0x0000000411147825 */ /* 0x000fc600078e0216 */
[----:B------:R-:W5:Y:S04]  /*03d0*/  LDG.E R24, desc[UR6][R22.64] ;  /* 0x0000000616187981 */ /* 0x000f68000c1e1900 */
[----:B------:R-:W5:Y:S04]  /*03e0*/  LDG.E R9, desc[UR6][R6.64+-0x18] ;  /* 0xffffe80606097981 */ /* 0x000f68000c1e1900 */
[----:B------:R-:W5:Y:S04]  /*03f0*/  LDG.E R20, desc[UR6][R20.64] ;  /* 0x0000000614147981 */ /* 0x000f68000c1e1900 */
[----:B------:R-:W5:Y:S01]  /*0400*/  LDG.E R11, desc[UR6][R6.64+-0x1c] ;  /* 0xffffe406060b7981 */ /* 0x000f62000c1e1900 */
[----:B------:R-:W-:-:S04]  /*0410*/  IADD3 R16, PT, PT, R16, 0x8, RZ ;  /* 0x0000000810107810 */ /* 0x000fc80007ffe0ff */
[----:B------:R-:W-:Y:S02]  /*0420*/  ISETP.NE.AND P2, PT, R16, RZ, PT ;  /* 0x000000ff1000720c */ /* 0x000fe40003f45270 */
[----:B------:R-:W-:Y:S02]  /*0430*/  IADD3 R15, PT, PT, R15, 0x8, RZ ;  /* 0x000000080f0f7810 */ /* 0x000fe40007ffe0ff */
[----:B------:R-:W-:Y:S02]  /*0440*/  LEA R14, R19, R14, 0x3 ;  /* 0x0000000e130e7211 */ /* 0x000fe400078e18ff */
[----:B------:R-:W-:Y:S01]  /*0450*/  IADD3 R18, PT, PT, R18, -0x8, RZ ;  /* 0xfffffff812127810 */ /* 0x000fe20007ffe0ff */
[----:B----4-:R-:W-:-:S04]  /*0460*/  FFMA R27, R28, R29, R27 ;  /* 0x0000001d1c1b7223 */ /* 0x010fc8000000001b */
[----:B--2---:R-:W-:-:S04]  /*0470*/  FFMA R25, R8, R25, R27 ;  /* 0x0000001908197223 */ /* 0x004fc8000000001b */
[----:B---3--:R-:W-:-:S04]  /*0480*/  FFMA R25, R10, R26, R25 ;  /* 0x0000001a0a197223 */ /* 0x008fc80000000019 */
[----:B-----5:R-:W-:-:S04]  /*0490*/  FFMA R9, R24, R9, R25 ;  /* 0x0000000918097223 */ /* 0x020fc80000000019 */
[----:B------:R-:W-:Y:S01]  /*04a0*/  FFMA R8, R20, R11, R9 ;  /* 0x0000000b14087223 */ /* 0x000fe20000000009 */
[----:B------:R-:W-:Y:S06]  /*04b0*/  @P2 BRA `(.L_x_2) ;  /* 0xfffffffc005c2947 */ /* 0x000fec000383ffff */
.L_x_1:
[-C--:B------:R-:W-:Y:S02]  /*04c0*/  IADD3 R16, PT, PT, R13, R0.reuse, RZ ;  /* 0x000000000d107210 */ /* 0x080fe40007ffe0ff */
[----:B------:R-:W-:Y:S01]  /*04d0*/  IADD3 R14, PT, PT, R12, R0, RZ ;  /* 0x000000000c0e7210 */ /* 0x000fe20007ffe0ff */
[----:B------:R-:W-:Y:S06]  /*04e0*/  @!P1 BRA `(.L_x_3) ;  /* 0x00000000005c9947 */ /* 0x000fec0003800000 */
[----:B------:R-:W0:Y:S01]  /*04f0*/  LDC.64 R18, c[0x0][0x388] ;  /* 0x0000e200ff127b82 */ /* 0x000e220000000a00 */
[----:B------:R-:W-:Y:S02]  /*0500*/  IADD3 R9, PT, PT, R16, R15, RZ ;  /* 0x0000000f10097210 */ /* 0x000fe40007ffe0ff */
[----:B------:R-:W-:-:S03]  /*0510*/  IADD3 R11, PT, PT, -R15, R0, RZ ;  /* 0x000000000f0b7210 */ /* 0x000fc60007ffe1ff */
[----:B------:R-:W-:Y:S02]  /*0520*/  IMAD R9, R17, R9, R14 ;  /* 0x0000000911097224 */ /* 0x000fe400078e020e */
[----:B------:R-:W3:Y:S02]  /*0530*/  LDC.64 R6, c[0x0][0x390] ;  /* 0x0000e400ff067b82 */ /* 0x000ee40000000a00 */
[----:B0-----:R-:W-:-:S04]  /*0540*/  IMAD.WIDE R18, R9, 0x4, R18 ;  /* 0x0000000409127825 */ /* 0x001fc800078e0212 */
[----:B---3--:R-:W-:-:S04]  /*0550*/  IMAD.WIDE R6, R11, 0x4, R6 ;  /* 0x000000040b067825 */ /* 0x008fc800078e0206 */
[C---:B------:R-:W-:Y:S01]  /*0560*/  IMAD.WIDE R10, R17.reuse, 0x4, R18 ;  /* 0x00000004110a7825 */ /* 0x040fe200078e0212 */
[----:B------:R-:W3:Y:S04]  /*0570*/  LDG.E R9, desc[UR6][R6.64] ;  /* 0x0000000606097981 */ /* 0x000ee8000c1e1900 */
[----:B------:R-:W3:Y:S01]  /*0580*/  LDG.E R19, desc[UR6][R18.64] ;  /* 0x0000000612137981 */ /* 0x000ee2000c1e1900 */
[----:B------:R-:W-:-:S03]  /*0590*/  IMAD.WIDE R20, R17, 0x4, R10 ;  /* 0x0000000411147825 */ /* 0x000fc600078e020a */
[----:B------:R-:W4:Y:S04]  /*05a0*/  LDG.E R10, desc[UR6][R10.64] ;  /* 0x000000060a0a7981 */ /* 0x000f28000c1e1900 */
[----:B------:R-:W4:Y:S01]  /*05b0*/  LDG.E R24, desc[UR6][R6.64+-0x4] ;  /* 0xfffffc0606187981 */ /* 0x000f22000c1e1900 */
[----:B------:R-:W-:-:S03]  /*05c0*/  IMAD.WIDE R22, R17, 0x4, R20 ;  /* 0x0000000411167825 */ /* 0x000fc600078e0214 */
[----:B------:R-:W5:Y:S04]  /*05d0*/  LDG.E R20, desc[UR6][R20.64] ;  /* 0x0000000614147981 */ /* 0x000f68000c1e1900 */
[----:B------:R-:W5:Y:S04]  /*05e0*/  LDG.E R25, desc[UR6][R6.64+-0x8] ;  /* 0xfffff80606197981 */ /* 0x000f68000c1e1900 */
[----:B------:R-:W2:Y:S04]  /*05f0*/  LDG.E R22, desc[UR6][R22.64] ;  /* 0x0000000616167981 */ /* 0x000ea8000c1e1900 */
[----:B------:R-:W2:Y:S01]  /*0600*/  LDG.E R26, desc[UR6][R6.64+-0xc] ;  /* 0xfffff406061a7981 */ /* 0x000ea2000c1e1900 */
[----:B------:R-:W-:Y:S01]  /*0610*/  IADD3 R15, PT, PT, R15, 0x4, RZ ;  /* 0x000000040f0f7810 */ /* 0x000fe20007ffe0ff */
[----:B---3--:R-:W-:-:S04]  /*0620*/  FFMA R9, R19, R9, R8 ;  /* 0x0000000913097223 */ /* 0x008fc80000000008 */
[----:B----4-:R-:W-:-:S04]  /*0630*/  FFMA R9, R10, R24, R9 ;  /* 0x000000180a097223 */ /* 0x010fc80000000009 */
[----:B-----5:R-:W-:-:S04]  /*0640*/  FFMA R9, R20, R25, R9 ;  /* 0x0000001914097223 */ /* 0x020fc80000000009 */
[----:B--2---:R-:W-:-:S07]  /*0650*/  FFMA R8, R22, R26, R9 ;  /* 0x0000001a16087223 */ /* 0x004fce0000000009 */
.L_x_3:
[C---:B------:R-:W-:Y:S02]  /*0660*/  @!P0 IADD3 R6, PT, PT, R16.reuse, R15, RZ ;  /* 0x0000000f10068210 */ /* 0x040fe40007ffe0ff */
[C---:B------:R-:W-:Y:S02]  /*0670*/  @!P0 IADD3 R7, PT, PT, -R15.reuse, R0, RZ ;  /* 0x000000000f078210 */ /* 0x040fe40007ffe1ff */
[----:B------:R-:W-:Y:S01]  /*0680*/  @!P0 IADD3 R15, PT, PT, R15, 0x2, RZ ;  /* 0x000000020f0f8810 */ /* 0x000fe20007ffe0ff */
[----:B------:R-:W-:Y:S02]  /*0690*/  @!P0 IMAD R11, R17, R6, R14 ;  /* 0x00000006110b8224 */ /* 0x000fe400078e020e */
[----:B--2---:R-:W-:Y:S01]  /*06a0*/  @!P0 IMAD.WIDE R6, R7, 0x4, R4 ;  /* 0x0000000407068825 */ /* 0x004fe200078e0204 */
[----:B------:R-:W-:Y:S02]  /*06b0*/  IADD3 R16, PT, PT, R16, R15, RZ ;  /* 0x0000000f10107210 */ /* 0x000fe40007ffe0ff */
[----:B------:R-:W-:Y:S01]  /*06c0*/  IADD3 R15, PT, PT, -R15, R0, RZ ;  /* 0x000000000f0f7210 */ /* 0x000fe20007ffe1ff */
[----:B-1----:R-:W-:Y:S01]  /*06d0*/  @!P0 IMAD.WIDE R10, R11, 0x4, R2 ;  /* 0x000000040b0a8825 */ /* 0x002fe200078e0202 */
[----:B------:R-:W2:Y:S04]  /*06e0*/  @!P0 LDG.E R0, desc[UR6][R6.64] ;  /* 0x0000000606008981 */ /* 0x000ea8000c1e1900 */
[----:B------:R-:W3:Y:S01]  /*06f0*/  @!P0 LDG.E R9, desc[UR6][R6.64+-0x4] ;  /* 0xfffffc0606098981 */ /* 0x000ee2000c1e1900 */
[----:B------:R-:W-:-:S03]  /*0700*/  @!P0 IMAD.WIDE R18, R17, 0x4, R10 ;  /* 0x0000000411128825 */ /* 0x000fc600078e020a */
[----:B------:R-:W2:Y:S01]  /*0710*/  @!P0 LDG.E R11, desc[UR6][R10.64] ;  /* 0x000000060a0b8981 */ /* 0x000ea2000c1e1900 */
[----:B------:R-:W-:Y:S02]  /*0720*/  IMAD R17, R17, R16, R14 ;  /* 0x0000001011117224 */ /* 0x000fe400078e020e */
[----:B------:R-:W-:Y:S01]  /*0730*/  IMAD.WIDE R4, R15, 0x4, R4 ;  /* 0x000000040f047825 */ /* 0x000fe200078e0204 */
[----:B------:R-:W3:Y:S03]  /*0740*/  @!P0 LDG.E R19, desc[UR6][R18.64] ;  /* 0x0000000612138981 */ /* 0x000ee6000c1e1900 */
[----:B------:R-:W-:Y:S02]  /*0750*/  IMAD.WIDE R2, R17, 0x4, R2 ;  /* 0x0000000411027825 */ /* 0x000fe400078e0202 */
[----:B------:R-:W4:Y:S04]  /*0760*/  LDG.E R4, desc[UR6][R4.64] ;  /* 0x0000000604047981 */ /* 0x000f28000c1e1900 */
[----:B------:R-:W4:Y:S01]  /*0770*/  LDG.E R3, desc[UR6][R2.64] ;  /* 0x0000000602037981 */ /* 0x000f22000c1e1900 */
[----:B--2---:R-:W-:-:S04]  /*0780*/  @!P0 FFMA R0, R11, R0, R8 ;  /* 0x000000000b008223 */ /* 0x004fc80000000008 */
[----:B---3--:R-:W-:-:S04]  /*0790*/  @!P0 FFMA R8, R19, R9, R0 ;  /* 0x0000000913088223 */ /* 0x008fc80000000000 */
[----:B----4-:R-:W-:-:S07]  /*07a0*/  FFMA R9, R3, R4, R8 ;  /* 0x0000000403097223 */ /* 0x010fce0000000008 */
.L_x_0:
[----:B------:R-:W0:Y:S01]  /*07b0*/  LDC.64 R2, c[0x0][0x380] ;  /* 0x0000e000ff027b82 */ /* 0x000e220000000a00 */
[----:B------:R-:W1:Y:S02]  /*07c0*/  LDCU UR4, c[0x0][0x398] ;  /* 0x00007300ff0477ac */ /* 0x000e640008000800 */
[----:B-1----:R-:W-:-:S04]  /*07d0*/  IMAD R13, R13, UR4, R12 ;  /* 0x000000040d0d7c24 */ /* 0x002fc8000f8e020c */
[----:B0-----:R-:W-:-:S05]  /*07e0*/  IMAD.WIDE R2, R13, 0x4, R2 ;  /* 0x000000040d027825 */ /* 0x001fca00078e0202 */
[----:B------:R-:W-:Y:S01]  /*07f0*/  STG.E desc[UR6][R2.64], R9 ;  /* 0x0000000902007986 */ /* 0x000fe2000c101906 */
[----:B------:R-:W-:Y:S05]  /*0800*/  EXIT ;  /* 0x000000000000794d */ /* 0x000fea0003800000 */
.L_x_4:
[----:B------:R-:W-:-:S00]  /*0810*/  BRA `(.L_x_4) ;  /* 0xfffffffc00fc7947 */ /* 0x000fc0000383ffff */
[----:B------:R-:W-:-:S00]  /*0820*/  NOP ;  /* 0x0000000000007918 */ /* 0x000fc00000000000 */
        /* <DEDUP_REMOVED lines=13> */
.L_x_11:


//--------------------- .text._Z17convolutionRowGPUPfS_S_iii --------------------------
	.section	.text._Z17convolutionRowGPUPfS_S_iii,"ax",@progbits
	.align	128
        .global         _Z17convolutionRowGPUPfS_S_iii
        .type           _Z17convolutionRowGPUPfS_S_iii,@function
        .size           _Z17convolutionRowGPUPfS_S_iii,(.L_x_12 - _Z17convolutionRowGPUPfS_S_iii)
        .other          _Z17convolutionRowGPUPfS_S_iii,@"STO_CUDA_ENTRY STV_DEFAULT"
_Z17convolutionRowGPUPfS_S_iii:
.text._Z17convolutionRowGPUPfS_S_iii:
[----:B------:R-:W-:Y:S08]  /*0000*/  LDC R1, c[0x0][0x37c] ;  /* 0x0000df00ff017b82 */ /* 0x000ff00000000800 */
[----:B------:R-:W0:Y:S01]  /*0010*/  LDC R11, c[0x0][0x3a0] ;  /* 0x0000e800ff0b7b82 */ /* 0x000e220000000800 */
[----:B------:R-:W1:Y:S01]  /*0020*/  S2R R3, SR_TID.Y ;  /* 0x0000000000037919 */ /* 0x000e620000002200 */
[----:B------:R-:W2:Y:S01]  /*0030*/  LDCU.64 UR6, c[0x0][0x358] ;  /* 0x00006b00ff0677ac */ /* 0x000ea20008000a00 */
[----:B------:R-:W-:Y:S01]  /*0040*/  HFMA2 R18, -RZ, RZ, 0, 0 ;  /* 0x00000000ff127431 */ /* 0x000fe200000001ff */
[----:B------:R-:W3:Y:S04]  /*0050*/  S2R R0, SR_TID.X ;  /* 0x0000000000007919 */ /* 0x000ee80000002100 */
[----:B------:R-:W4:Y:S08]  /*0060*/  S2UR UR4, SR_CTAID.X ;  /* 0x00000000000479c3 */ /* 0x000f300000002500 */
[----:B------:R-:W1:Y:S08]  /*0070*/  S2UR UR8, SR_CTAID.Y ;  /* 0x00000000000879c3 */ /* 0x000e700000002600 */
[----:B------:R-:W1:Y:S01]  /*0080*/  LDC R10, c[0x0][0x364] ;  /* 0x0000d900ff0a7b82 */ /* 0x000e620000000800 */
[----:B------:R-:W4:Y:S01]  /*0090*/  LDCU UR5, c[0x0][0x360] ;  /* 0x00006c00ff0577ac */ /* 0x000f220008000800 */
[----:B0-----:R-:W-:Y:S01]  /*00a0*/  ISETP.GE.AND P0, PT, R11, RZ, PT ;  /* 0x000000ff0b00720c */ /* 0x001fe20003f06270 */
[----:B----4-:R-:W-:Y:S01]  /*00b0*/  UIMAD UR4, UR4, UR5, URZ ;  /* 0x00000005040472a4 */ /* 0x010fe2000f8e02ff */
[----:B-1----:R-:W-:-:S05]  /*00c0*/  IMAD R10, R10, UR8, R3 ;  /* 0x000000080a0a7c24 */ /* 0x002fca000f8e0203 */
[----:B---3--:R-:W-:Y:S02]  /*00d0*/  IADD3 R15, PT, PT, R0, UR4, RZ ;  /* 0x00000004000f7c10 */ /* 0x008fe4000fffe0ff */
[-C--:B------:R-:W-:Y:S02]  /*00e0*/  IADD3 R10, PT, PT, R10, R11.reuse, RZ ;  /* 0x0000000b0a0a7210 */ /* 0x080fe40007ffe0ff */
[----:B------:R-:W-:Y:S02]  /*00f0*/  IADD3 R13, PT, PT, R15, R11, RZ ;  /* 0x0000000b0f0d7210 */ /* 0x000fe40007ffe0ff */
[----:B--2---:R-:W-:Y:S05]  /*0100*/  @!P0 BRA `(.L_x_5) ;  /* 0x0000000800488947 */ /* 0x004fea0003800000 */
[----:B------:R-:W0:Y:S01]  /*0110*/  LDCU UR5, c[0x0][0x398] ;  /* 0x00007300ff0577ac */ /* 0x000e220008000800 */
[----:B------:R-:W1:Y:S01]  /*0120*/  LDC.64 R2, c[0x0][0x388] ;  /* 0x0000e200ff027b82 */ /* 0x000e620000000a00 */
[C---:B------:R-:W-:Y:S02]  /*0130*/  ISETP.GE.U32.AND P2, PT, R11.reuse, 0x8, PT ;  /* 0x000000080b00780c */ /* 0x040fe40003f46070 */
[C---:B------:R-:W-:Y:S02]  /*0140*/  SHF.L.U32 R16, R11.reuse, 0x1, RZ ;  /* 0x000000010b107819 */ /* 0x040fe400000006ff */
[----:B------:R-:W-:Y:S02]  /*0150*/  IADD3 R12, PT, PT, -R11, RZ, RZ ;  /* 0x000000ff0b0c7210 */ /* 0x000fe40007ffe1ff */
[C---:B------:R-:W-:Y:S01]  /*0160*/  LOP3.LUT R7, R16.reuse, 0x6, RZ, 0xc0, !PT ;  /* 0x0000000610077812 */ /* 0x040fe200078ec0ff */
[----:B------:R-:W2:Y:S01]  /*0170*/  LDC.64 R4, c[0x0][0x390] ;  /* 0x0000e400ff047b82 */ /* 0x000ea20000000a00 */
[----:B------:R-:W-:-:S02]  /*0180*/  LOP3.LUT R6, R16, 0xe, RZ, 0xc0, !PT ;  /* 0x0000000e10067812 */ /* 0x000fc400078ec0ff */
[----:B------:R-:W-:Y:S02]  /*0190*/  ISETP.GE.U32.AND P1, PT, R7, 0x3, PT ;  /* 0x000000030700780c */ /* 0x000fe40003f26070 */
[----:B------:R-:W-:Y:S02]  /*01a0*/  ISETP.GE.U32.AND P0, PT, R6, 0x7, PT ;  /* 0x000000070600780c */ /* 0x000fe40003f06070 */
[----:B------:R-:W-:Y:S02]  /*01b0*/  MOV R18, RZ ;  /* 0x000000ff00127202 */ /* 0x000fe40000000f00 */
[----:B0-----:R-:W-:-:S05]  /*01c0*/  IADD3 R7, PT, PT, R16, UR5, RZ ;  /* 0x0000000510077c10 */ /* 0x001fca000fffe0ff */
[----:B------:R-:W-:Y:S01]  /*01d0*/  IMAD R14, R10, R7, RZ ;  /* 0x000000070a0e7224 */ /* 0x000fe200078e02ff */
[----:B------:R-:W-:Y:S06]  /*01e0*/  @!P2 BRA `(.L_x_6) ;  /* 0x0000000000fca947 */ /* 0x000fec0003800000 */
[----:B------:R-:W-:Y:S02]  /*01f0*/  IADD3 R6, PT, PT, R16, 0x1, RZ ;  /* 0x0000000110067810 */ /* 0x000fe40007ffe0ff */
[----:B------:R-:W-:Y:S02]  /*0200*/  IADD3 R15, PT, PT, R15, R14, RZ ;  /* 0x0000000e0f0f7210 */ /* 0x000fe40007ffe0ff */
[----:B------:R-:W-:Y:S02]  /*0210*/  LOP3.LUT R6, R6, 0x7ffffff0, RZ, 0xc0, !PT ;  /* 0x7ffffff006067812 */ /* 0x000fe400078ec0ff */
[----:B------:R-:W-:Y:S02]  /*0220*/  MOV R18, RZ ;  /* 0x000000ff00127202 */ /* 0x000fe40000000f00 */
[----:B------:R-:W-:-:S07]  /*0230*/  IADD3 R17, PT, PT, -R6, RZ, RZ ;  /* 0x000000ff06117210 */ /* 0x000fce0007ffe1ff */
.L_x_7:
[----:B------:R-:W0:Y:S08]  /*0240*/  LDC.64 R8, c[0x0][0x388] ;  /* 0x0000e200ff087b82 */ /* 0x000e300000000a00 */
[----:B------:R-:W3:Y:S01]  /*0250*/  LDC.64 R6, c[0x0][0x390] ;  /* 0x0000e400ff067b82 */ /* 0x000ee20000000a00 */
[----:B0-----:R-:W-:-:S05]  /*0260*/  IMAD.WIDE R8, R15, 0x4, R8 ;  /* 0x000000040f087825 */ /* 0x001fca00078e0208 */
[----:B------:R-:W4:Y:S01]  /*0270*/  LDG.E R19, desc[UR6][R8.64] ;  /* 0x0000000608137981 */ /* 0x000f22000c1e1900 */
[----:B---3--:R-:W-:-:S03]  /*0280*/  IMAD.WIDE R6, R16, 0x4, R6 ;  /* 0x0000000410067825 */ /* 0x008fc600078e0206 */
[----:B------:R-:W3:Y:S04]  /*0290*/  LDG.E R23, desc[UR6][R8.64+0x4] ;  /* 0x0000040608177981 */ /* 0x000ee8000c1e1900 */
[----:B------:R-:W4:Y:S04]  /*02a0*/  LDG.E R22, desc[UR6][R6.64] ;  /* 0x0000000606167981 */ /* 0x000f28000c1e1900 */
[----:B------:R-:W3:Y:S04]  /*02b0*/  LDG.E R24, desc[UR6][R6.64+-0x4] ;  /* 0xfffffc0606187981 */ /* 0x000ee8000c1e1900 */
[----:B------:R-:W5:Y:S04]  /*02c0*/  LDG.E R21, desc[UR6][R8.64+0x8] ;  /* 0x0000080608157981 */ /* 0x000f68000c1e1900 */
[----:B------:R-:W5:Y:S04]  /*02d0*/  LDG.E R20, desc[UR6][R6.64+-0x8] ;  /* 0xfffff80606147981 */ /* 0x000f68000c1e1900 */
[----:B------:R-:W2:Y:S04]  /*02e0*/  LDG.E R25, desc[UR6][R8.64+0x14] ;  /* 0x0000140608197981 */ /* 0x000ea8000c1e1900 */
[----:B------:R-:W2:Y:S01]  /*02f0*/  LDG.E R26, desc[UR6][R6.64+-0x34] ;  /* 0xffffcc06061a7981 */ /* 0x000ea2000c1e1900 */
[----:B----4-:R-:W-:-:S03]  /*0300*/  FFMA R22, R19, R22, R18 ;  /* 0x0000001613167223 */ /* 0x010fc60000000012 */
[----:B------:R-:W4:Y:S01]  /*0310*/  LDG.E R18, desc[UR6][R8.64+0xc] ;  /* 0x00000c0608127981 */ /* 0x000f22000c1e1900 */
[----:B---3--:R-:W-:-:S03]  /*0320*/  FFMA R24, R23, R24, R22 ;  /* 0x0000001817187223 */ /* 0x008fc60000000016 */
[----:B------:R-:W4:Y:S04]  /*0330*/  LDG.E R19, desc[UR6][R6.64+-0xc] ;  /* 0xfffff40606137981 */ /* 0x000f28000c1e1900 */
[----:B------:R-:W3:Y:S04]  /*0340*/  LDG.E R22, desc[UR6][R8.64+0x10] ;  /* 0x0000100608167981 */ /* 0x000ee8000c1e1900 */
[----:B------:R-:W3:Y:S01]  /*0350*/  LDG.E R23, desc[UR6][R6.64+-0x10] ;  /* 0xfffff00606177981 */ /* 0x000ee2000c1e1900 */
[----:B-----5:R-:W-:-:S03]  /*0360*/  FFMA R27, R21, R20, R24 ;  /* 0x00000014151b7223 */ /* 0x020fc60000000018 */
[----:B------:R-:W2:Y:S04]  /*0370*/  LDG.E R24, desc[UR6][R6.64+-0x14] ;  /* 0xffffec0606187981 */ /* 0x000ea8000c1e1900 */
[----:B------:R-:W5:Y:S04]  /*0380*/  LDG.E R20, desc[UR6][R8.64+0x18] ;  /* 0x0000180608147981 */ /* 0x000f68000c1e1900 */
[----:B------:R-:W5:Y:S01]  /*0390*/  LDG.E R21, desc[UR6][R6.64+-0x18] ;  /* 0xffffe80606157981 */ /* 0x000f62000c1e1900 */
[----:B----4-:R-:W-:-:S03]  /*03a0*/  FFMA R19, R18, R19, R27 ;  /* 0x0000001312137223 */ /* 0x010fc6000000001b */
[----:B------:R-:W4:Y:S01]  /*03b0*/  LDG.E R18, desc[UR6][R8.64+0x1c] ;  /* 0x00001c0608127981 */ /* 0x000f22000c1e1900 */
[----:B---3--:R-:W-:-:S03]  /*03c0*/  FFMA R22, R22, R23, R19 ;  /* 0x0000001716167223 */ /* 0x008fc60000000013 */
[----:B------:R-:W4:Y:S01]  /*03d0*/  LDG.E R19, desc[UR6][R6.64+-0x1c] ;  /* 0xffffe40606137981 */ /* 0x000f22000c1e1900 */
[----:B--2---:R-:W-:-:S03]  /*03e0*/  FFMA R25, R25, R24, R22 ;  /* 0x0000001819197223 */ /* 0x004fc60000000016 */
[----:B------:R-:W2:Y:S04]  /*03f0*/  LDG.E R22, desc[UR6][R8.64+0x20] ;  /* 0x0000200608167981 */ /* 0x000ea8000c1e1900 */
[----:B------:R-:W2:Y:S01]  /*0400*/  LDG.E R23, desc[UR6][R6.64+-0x20] ;  /* 0xffffe00606177981 */ /* 0x000ea2000c1e1900 */
[----:B-----5:R-:W-:-:S03]  /*0410*/  FFMA R27, R20, R21, R25 ;  /* 0x00000015141b7223 */ /* 0x020fc60000000019 */
[----:B------:R-:W3:Y:S04]  /*0420*/  LDG.E R25, desc[UR6][R8.64+0x24] ;  /* 0x0000240608197981 */ /* 0x000ee8000c1e1900 */
[----:B------:R-:W3:Y:S04]  /*0430*/  LDG.E R24, desc[UR6][R6.64+-0x24] ;  /* 0xffffdc0606187981 */ /* 0x000ee8000c1e1900 */
[----:B------:R-:W5:Y:S04]  /*0440*/  LDG.E R20, desc[UR6][R8.64+0x28] ;  /* 0x0000280608147981 */ /* 0x000f68000c1e1900 */
[----:B------:R-:W5:Y:S01]  /*0450*/  LDG.E R21, desc[UR6][R6.64+-0x28] ;  /* 0xffffd80606157981 */ /* 0x000f62000c1e1900 */
[----:B----4-:R-:W-:-:S03]  /*0460*/  FFMA R19, R18, R19, R27 ;  /* 0x0000001312137223 */ /* 0x010fc6000000001b */
[----:B------:R-:W4:Y:S04]  /*0470*/  LDG.E R18, desc[UR6][R6.64+-0x2c] ;  /* 0xffffd40606127981 */ /* 0x000f28000c1e1900 */
[----:B------:R-:W4:Y:S01]  /*0480*/  LDG.E R27, desc[UR6][R6.64+-0x3c] ;  /* 0xffffc406061b7981 */ /* 0x000f22000c1e1900 */
[----:B--2---:R-:W-:-:S03]  /*0490*/  FFMA R22, R22, R23, R19 ;  /* 0x0000001716167223 */ /* 0x004fc60000000013 */
[----:B------:R-:W4:Y:S04]  /*04a0*/  LDG.E R19, desc[UR6][R8.64+0x2c] ;  /* 0x00002c0608137981 */ /* 0x000f28000c1e1900 */
[----:B------:R-:W2:Y:S01]  /*04b0*/  LDG.E R23, desc[UR6][R8.64+0x30] ;  /* 0x0000300608177981 */ /* 0x000ea2000c1e1900 */
[----:B---3--:R-:W-:-:S03]  /*04c0*/  FFMA R25, R25, R24, R22 ;  /* 0x0000001819197223 */ /* 0x008fc60000000016 */
[----:B------:R-:W2:Y:S04]  /*04d0*/  LDG.E R22, desc[UR6][R6.64+-0x30] ;  /* 0xffffd00606167981 */ /* 0x000ea8000c1e1900 */
[----:B------:R-:W3:Y:S01]  /*04e0*/  LDG.E R24, desc[UR6][R8.64+0x3c] ;  /* 0x00003c0608187981 */ /* 0x000ee2000c1e1900 */
[----:B-----5:R-:W-:-:S03]  /*04f0*/  FFMA R28, R20, R21, R25 ;  /* 0x00000015141c7223 */ /* 0x020fc60000000019 */
[----:B------:R-:W5:Y:S04]  /*0500*/  LDG.E R25, desc[UR6][R8.64+0x34] ;  /* 0x0000340608197981 */ /* 0x000f68000c1e1900 */
[----:B------:R-:W3:Y:S04]  /*0510*/  LDG.E R20, desc[UR6][R8.64+0x38] ;  /* 0x0000380608147981 */ /* 0x000ee8000c1e1900 */
[----:B------:R-:W3:Y:S01]  /*0520*/  LDG.E R21, desc[UR6][R6.64+-0x38] ;  /* 0xffffc80606157981 */ /* 0x000ee2000c1e1900 */
[----:B------:R-:W-:-:S04]  /*0530*/  IADD3 R17, PT, PT, R17, 0x10, RZ ;  /* 0x0000001011117810 */ /* 0x000fc80007ffe0ff */
[----:B------:R-:W-:Y:S02]  /*0540*/  ISETP.NE.AND P2, PT, R17, RZ, PT ;  /* 0x000000ff1100720c */ /* 0x000fe40003f45270 */
[----:B------:R-:W-:Y:S02]  /*0550*/  IADD3 R12, PT, PT, R12, 0x10, RZ ;  /* 0x000000100c0c7810 */ /* 0x000fe40007ffe0ff */
[----:B------:R-:W-:Y:S02]  /*0560*/  IADD3 R15, PT, PT, R15, 0x10, RZ ;  /* 0x000000100f0f7810 */ /* 0x000fe40007ffe0ff */
[----:B------:R-:W-:Y:S01]  /*0570*/  IADD3 R16, PT, PT, R16, -0x10, RZ ;  /* 0xfffffff010107810 */ /* 0x000fe20007ffe0ff */
[----:B----4-:R-:W-:-:S04]  /*0580*/  FFMA R18, R19, R18, R28 ;  /* 0x0000001213127223 */ /* 0x010fc8000000001c */
[----:B--2---:R-:W-:-:S04]  /*0590*/  FFMA R18, R23, R22, R18 ;  /* 0x0000001617127223 */ /* 0x004fc80000000012 */
[----:B-----5:R-:W-:-:S04]  /*05a0*/  FFMA R25, R25, R26, R18 ;  /* 0x0000001a19197223 */ /* 0x020fc80000000012 */
[----:B---3--:R-:W-:-:S04]  /*05b0*/  FFMA R21, R20, R21, R25 ;  /* 0x0000001514157223 */ /* 0x008fc80000000019 */
[----:B------:R-:W-:Y:S01]  /*05c0*/  FFMA R18, R24, R27, R21 ;  /* 0x0000001b18127223 */ /* 0x000fe20000000015 */
[----:B------:R-:W-:Y:S06]  /*05d0*/  @P2 BRA `(.L_x_7) ;  /* 0xfffffffc00182947 */ /* 0x000fec000383ffff */
.L_x_6:
[----:B------:R-:W-:Y:S01]  /*05e0*/  IADD3 R15, PT, PT, R13, R14, RZ ;  /* 0x0000000e0d0f7210 */ /* 0x000fe20007ffe0ff */
[----:B------:R-:W-:Y:S06]  /*05f0*/  @!P0 BRA `(.L_x_8) ;  /* 0x00000000007c8947 */ /* 0x000fec0003800000 */
[----:B------:R-:W0:Y:S01]  /*0600*/  LDC.64 R6, c[0x0][0x388] ;  /* 0x0000e200ff067b82 */ /* 0x000e220000000a00 */
[----:B------:R-:W-:Y:S02]  /*0610*/  IADD3 R17, PT, PT, R15, R12, RZ ;  /* 0x0000000c0f117210 */ /* 0x000fe40007ffe0ff */
[----:B------:R-:W-:-:S05]  /*0620*/  IADD3 R19, PT, PT, -R12, R11, RZ ;  /* 0x0000000b0c137210 */ /* 0x000fca0007ffe1ff */
        /* <DEDUP_REMOVED lines=10> */
[----:B------:R-:W2:Y:S04]  /*06d0*/  LDG.E R20, desc[UR6][R8.64+-0xc] ;  /* 0xfffff40608147981 */ /* 0x000ea8000c1e1900 */
[----:B------:R-:W2:Y:S04]  /*06e0*/  LDG.E R27, desc[UR6][R8.64+-0x18] ;  /* 0xffffe806081b7981 */ /* 0x000ea8000c1e1900 */
[----:B------:R-:W2:Y:S04]  /*06f0*/  LDG.E R25, desc[UR6][R6.64+0x1c] ;  /* 0x00001c0606197981 */ /* 0x000ea8000c1e1900 */
[----:B------:R-:W2:Y:S01]  /*0700*/  LDG.E R28, desc[UR6][R8.64+-0x1c] ;  /* 0xffffe406081c7981 */ /* 0x000ea2000c1e1900 */
[----:B----4-:R-:W-:-:S03]  /*0710*/  FFMA R22, R21, R22, R18 ;  /* 0x0000001615167223 */ /* 0x010fc60000000012 */
[----:B------:R-:W4:Y:S04]  /*0720*/  LDG.E R18, desc[UR6][R6.64+0x10] ;  /* 0x0000100606127981 */ /* 0x000f28000c1e1900 */
[----:B------:R-:W4:Y:S01]  /*0730*/  LDG.E R21, desc[UR6][R8.64+-0x10] ;  /* 0xfffff00608157981 */ /* 0x000f22000c1e1900 */
[----:B---3--:R-:W-:-:S03]  /*0740*/  FFMA R26, R23, R24, R22 ;  /* 0x00000018171a7223 */ /* 0x008fc60000000016 */
[----:B------:R-:W3:Y:S04]  /*0750*/  LDG.E R23, desc[UR6][R6.64+0x14] ;  /* 0x0000140606177981 */ /* 0x000ee8000c1e1900 */
[----:B------:R-:W3:Y:S04]  /*0760*/  LDG.E R24, desc[UR6][R8.64+-0x14] ;  /* 0xffffec0608187981 */ /* 0x000ee8000c1e1900 */
[----:B------:R-:W3:Y:S01]  /*0770*/  LDG.E R22, desc[UR6][R6.64+0x18] ;  /* 0x0000180606167981 */ /* 0x000ee2000c1e1900 */
[----:B-----5:R-:W-:-:S04]  /*0780*/  FFMA R16, R19, R16, R26 ;  /* 0x0000001013107223 */ /* 0x020fc8000000001a */
[----:B--2---:R-:W-:Y:S01]  /*0790*/  FFMA R17, R17, R20, R16 ;  /* 0x0000001411117223 */ /* 0x004fe20000000010 */
[----:B------:R-:W-:-:S03]  /*07a0*/  IADD3 R12, PT, PT, R12, 0x8, RZ ;  /* 0x000000080c0c7810 */ /* 0x000fc60007ffe0ff */
[----:B----4-:R-:W-:-:S04]  /*07b0*/  FFMA R18, R18, R21, R17 ;  /* 0x0000001512127223 */ /* 0x010fc80000000011 */
[----:B---3--:R-:W-:-:S04]  /*07c0*/  FFMA R23, R23, R24, R18 ;  /* 0x0000001817177223 */ /* 0x008fc80000000012 */
[----:B------:R-:W-:-:S04]  /*07d0*/  FFMA R22, R22, R27, R23 ;  /* 0x0000001b16167223 */ /* 0x000fc80000000017 */
[----:B------:R-:W-:-:S07]  /*07e0*/  FFMA R18, R25, R28, R22 ;  /* 0x0000001c19127223 */ /* 0x000fce0000000016 */
.L_x_8:
[----:B------:R-:W-:Y:S02]  /*07f0*/  @P1 IADD3 R7, PT, PT, R15, R12, RZ ;  /* 0x0000000c0f071210 */ /* 0x000fe40007ffe0ff */
[----:B------:R-:W-:-:S03]  /*0800*/  @P1 IADD3 R9, PT, PT, -R12, R11, RZ ;  /* 0x0000000b0c091210 */ /* 0x000fc60007ffe1ff */
[----:B-1----:R-:W-:-:S04]  /*0810*/  @P1 IMAD.WIDE R6, R7, 0x4, R2 ;  /* 0x0000000407061825 */ /* 0x002fc800078e0202 */
[--C-:B--2---:R-:W-:Y:S01]  /*0820*/  @P1 IMAD.WIDE R8, R9, 0x4, R4.reuse ;  /* 0x0000000409081825 */ /* 0x104fe200078e0204 */
[----:B------:R-:W2:Y:S04]  /*0830*/  @P1 LDG.E R15, desc[UR6][R6.64] ;  /* 0x00000006060f1981 */ /* 0x000ea8000c1e1900 */
[----:B------:R-:W2:Y:S04]  /*0840*/  @P1 LDG.E R16, desc[UR6][R8.64] ;  /* 0x0000000608101981 */ /* 0x000ea8000c1e1900 */
[----:B------:R-:W3:Y:S04]  /*0850*/  @P1 LDG.E R20, desc[UR6][R6.64+0x4] ;  /* 0x0000040606141981 */ /* 0x000ee8000c1e1900 */
[----:B------:R-:W3:Y:S04]  /*0860*/  @P1 LDG.E R17, desc[UR6][R8.64+-0x4] ;  /* 0xfffffc0608111981 */ /* 0x000ee8000c1e1900 */
[----:B------:R-:W4:Y:S04]  /*0870*/  @P1 LDG.E R22, desc[UR6][R6.64+0x8] ;  /* 0x0000080606161981 */ /* 0x000f28000c1e1900 */
[----:B------:R-:W4:Y:S04]  /*0880*/  @P1 LDG.E R19, desc[UR6][R8.64+-0x8] ;  /* 0xfffff80608131981 */ /* 0x000f28000c1e1900 */
[----:B------:R-:W5:Y:S04]  /*0890*/  @P1 LDG.E R24, desc[UR6][R6.64+0xc] ;  /* 0x00000c0606181981 */ /* 0x000f68000c1e1900 */
[----:B------:R-:W5:Y:S01]  /*08a0*/  @P1 LDG.E R21, desc[UR6][R8.64+-0xc] ;  /* 0xfffff40608151981 */ /* 0x000f62000c1e1900 */
[----:B------:R-:W0:Y:S01]  /*08b0*/  LDCU.U16 UR5, c[0x0][0x3a0] ;  /* 0x00007400ff0577ac */ /* 0x000e220008000400 */
[----:B------:R-:W-:Y:S01]  /*08c0*/  @P1 IADD3 R12, PT, PT, R12, 0x4, RZ ;  /* 0x000000040c0c1810 */ /* 0x000fe20007ffe0ff */
[----:B------:R-:W-:Y:S01]  /*08d0*/  IMAD.WIDE R4, R11, 0x4, R4 ;  /* 0x000000040b047825 */ /* 0x000fe200078e0204 */
[----:B0-----:R-:W-:-:S04]  /*08e0*/  USHF.L.U32 UR5, UR5, 0x1, URZ ;  /* 0x0000000105057899 */ /* 0x001fc800080006ff */
[----:B------:R-:W-:-:S04]  /*08f0*/  ULOP3.LUT UR5, UR5, 0x2, URZ, 0xe2, !UPT ;  /* 0x0000000205057892 */ /* 0x000fc8000f8ee2ff */
[----:B------:R-:W-:Y:S01]  /*0900*/  UIADD3 UR5, UPT, UPT, -UR5, URZ, URZ ;  /* 0x000000ff05057290 */ /* 0x000fe2000fffe1ff */
[----:B--2---:R-:W-:-:S04]  /*0910*/  @P1 FFMA R15, R15, R16, R18 ;  /* 0x000000100f0f1223 */ /* 0x004fc80000000012 */
[----:B---3--:R-:W-:-:S04]  /*0920*/  @P1 FFMA R15, R20, R17, R15 ;  /* 0x00000011140f1223 */ /* 0x008fc8000000000f */
[----:B----4-:R-:W-:Y:S01]  /*0930*/  @P1 FFMA R19, R22, R19, R15 ;  /* 0x0000001316131223 */ /* 0x010fe2000000000f */
[----:B------:R-:W-:-:S04]  /*0940*/  IADD3 R15, PT, PT, R0, R11, R12 ;  /* 0x0000000b000f7210 */ /* 0x000fc80007ffe00c */
[----:B------:R-:W-:Y:S01]  /*0950*/  IADD3 R15, PT, PT, R14, UR4, R15 ;  /* 0x000000040e0f7c10 */ /* 0x000fe2000fffe00f */
[----:B-----5:R-:W-:-:S07]  /*0960*/  @P1 FFMA R18, R24, R21, R19 ;  /* 0x0000001518121223 */ /* 0x020fce0000000013 */
.L_x_9:
[----:B------:R-:W-:-:S04]  /*0970*/  IMAD.WIDE R6, R12, 0x4, RZ ;  /* 0x000000040c067825 */ /* 0x000fc800078e02ff */
[----:B------:R-:W-:Y:S01]  /*0980*/  IMAD.WIDE R8, R15, 0x4, R2 ;  /* 0x000000040f087825 */ /* 0x000fe200078e0202 */
[----:B------:R-:W-:-:S04]  /*0990*/  IADD3 R6, P0, PT, R4, -R6, RZ ;  /* 0x8000000604067210 */ /* 0x000fc80007f1e0ff */
[----:B------:R-:W-:Y:S01]  /*09a0*/  IADD3.X R7, PT, PT, R5, ~R7, RZ, P0, !PT ;  /* 0x8000000705077210 */ /* 0x000fe200007fe4ff */
[----:B------:R-:W2:Y:S04]  /*09b0*/  LDG.E R9, desc[UR6][R8.64] ;  /* 0x0000000608097981 */ /* 0x000ea8000c1e1900 */
[----:B------:R-:W2:Y:S01]  /*09c0*/  LDG.E R6, desc[UR6][R6.64] ;  /* 0x0000000606067981 */ /* 0x000ea2000c1e1900 */
[----:B------:R-:W-:Y:S01]  /*09d0*/  UIADD3 UR5, UPT, UPT, UR5, 0x1, URZ ;  /* 0x0000000105057890 */ /* 0x000fe2000fffe0ff */
[----:B------:R-:W-:Y:S02]  /*09e0*/  IADD3 R12, PT, PT, R12, 0x1, RZ ;  /* 0x000000010c0c7810 */ /* 0x000fe40007ffe0ff */
[----:B------:R-:W-:Y:S01]  /*09f0*/  IADD3 R15, PT, PT, R15, 0x1, RZ ;  /* 0x000000010f0f7810 */ /* 0x000fe20007ffe0ff */
[----:B------:R-:W-:Y:S01]  /*0a00*/  UISETP.NE.AND UP0, UPT, UR5, 0x1, UPT ;  /* 0x000000010500788c */ /* 0x000fe2000bf05270 */
[----:B--2---:R-:W-:-:S08]  /*0a10*/  FFMA R18, R9, R6, R18 ;  /* 0x0000000609127223 */ /* 0x004fd00000000012 */
[----:B------:R-:W-:Y:S05]  /*0a20*/  BRA.U UP0, `(.L_x_9) ;  /* 0xfffffffd00d07547 */ /* 0x000fea000b83ffff */
.L_x_5:
[----:B------:R-:W0:Y:S08]  /*0a30*/  LDC R0, c[0x0][0x398] ;  /* 0x0000e600ff007b82 */ /* 0x000e300000000800 */
[----:B------:R-:W1:Y:S01]  /*0a40*/  LDC.64 R2, c[0x0][0x380] ;  /* 0x0000e000ff027b82 */ /* 0x000e620000000a00 */
[----:B0-----:R-:W-:-:S05]  /*0a50*/  LEA R11, R11, R0, 0x1 ;  /* 0x000000000b0b7211 */ /* 0x001fca00078e08ff */
[----:B------:R-:W-:-:S04]  /*0a60*/  IMAD R11, R10, R11, R13 ;  /* 0x0000000b0a0b7224 */ /* 0x000fc800078e020d */
[----:B-1----:R-:W-:-:S05]  /*0a70*/  IMAD.WIDE R2, R11, 0x4, R2 ;  /* 0x000000040b027825 */ /* 0x002fca00078e0202 */
[----:B------:R-:W-:Y:S01]  /*0a80*/  STG.E desc[UR6][R2.64], R18 ;  /* 0x0000001202007986 */ /* 0x000fe2000c101906 */
[----:B------:R-:W-:Y:S05]  /*0a90*/  EXIT ;  /* 0x000000000000794d */ /* 0x000fea0003800000 */
.L_x_10:
        /* <DEDUP_REMOVED lines=14> */
.L_x_12:


//--------------------- .nv.shared.reserved.0     --------------------------
	.section	.nv.shared.reserved.0,"aw",@nobits
	.weak		__nv_reservedSMEM_offset_0_alias
	.size		__nv_reservedSMEM_offset_0_alias, 0, 64
	.other		__nv_reservedSMEM_offset_0_alias,@"STO_CUDA_RESERVED_SHARED STV_DEFAULT"
__nv_reservedSMEM_offset_0_alias:
	.zero		0
	.zero		64


//--------------------- .nv.constant0._Z20convolutionColumnGPUPfS_S_iii --------------------------
	.section	.nv.constant0._Z20convolutionColumnGPUPfS_S_iii,"a",@progbits
	.sectionflags	@""
	.align	4
.nv.constant0._Z20convolutionColumnGPUPfS_S_iii:
	.zero		932


//--------------------- .nv.constant0._Z17convolutionRowGPUPfS_S_iii --------------------------
	.section	.nv.constant0._Z17convolutionRowGPUPfS_S_iii,"a",@progbits
	.sectionflags	@""
	.align	4
.nv.constant0._Z17convolutionRowGPUPfS_S_iii:
	.zero		932


//--------------------- SYMBOLS --------------------------

	.type		.nv.reservedSmem.offset0,@object
	.size		.nv.reservedSmem.offset0,0x4
